//
// Generated by NVIDIA NVVM Compiler
//
// Compiler Build ID: CL-36424714
// Cuda compilation tools, release 13.0, V13.0.88
// Based on NVVM 20.0.0
//

.version 9.0
.target sm_100
.address_size 64

	// .globl	_Z14blockSumKernelPiS_
.extern .shared .align 16 .b8 sharedMem[];

.visible .entry _Z14blockSumKernelPiS_(
	.param .u64 .ptr .align 1 _Z14blockSumKernelPiS__param_0,
	.param .u64 .ptr .align 1 _Z14blockSumKernelPiS__param_1
)
{
	.reg .pred 	%p<5>;
	.reg .b32 	%r<18>;
	.reg .b64 	%rd<9>;

	ld.param.u64 	%rd2, [_Z14blockSumKernelPiS__param_0];
	ld.param.u64 	%rd1, [_Z14blockSumKernelPiS__param_1];
	cvta.to.global.u64 	%rd3, %rd2;
	mov.u32 	%r1, %tid.x;
	mov.u32 	%r2, %ctaid.x;
	mov.u32 	%r17, %ntid.x;
	mad.lo.s32 	%r7, %r2, %r17, %r1;
	mul.wide.s32 	%rd4, %r7, 4;
	add.s64 	%rd5, %rd3, %rd4;
	ld.global.u32 	%r8, [%rd5];
	shl.b32 	%r9, %r1, 2;
	mov.u32 	%r10, sharedMem;
	add.s32 	%r4, %r10, %r9;
	st.shared.u32 	[%r4], %r8;
	bar.sync 	0;
	setp.lt.u32 	%p1, %r17, 2;
	@%p1 bra 	$L__BB0_4;
$L__BB0_1:
	shr.u32 	%r6, %r17, 1;
	setp.ge.u32 	%p2, %r1, %r6;
	@%p2 bra 	$L__BB0_3;
	shl.b32 	%r11, %r6, 2;
	add.s32 	%r12, %r4, %r11;
	ld.shared.u32 	%r13, [%r12];
	ld.shared.u32 	%r14, [%r4];
	add.s32 	%r15, %r14, %r13;
	st.shared.u32 	[%r4], %r15;
$L__BB0_3:
	bar.sync 	0;
	setp.gt.u32 	%p3, %r17, 3;
	mov.u32 	%r17, %r6;
	@%p3 bra 	$L__BB0_1;
$L__BB0_4:
	setp.ne.s32 	%p4, %r1, 0;
	@%p4 bra 	$L__BB0_6;
	ld.shared.u32 	%r16, [sharedMem];
	cvta.to.global.u64 	%rd6, %rd1;
	mul.wide.u32 	%rd7, %r2, 4;
	add.s64 	%rd8, %rd6, %rd7;
	st.global.u32 	[%rd8], %r16;
$L__BB0_6:
	ret;

}


// ===== COMPILED SASS (sm_100) =====

	.target	sm_100

	.elftype	@"ET_EXEC"


//--------------------- .note.nv.tkinfo           --------------------------
	.section	.note.nv.tkinfo,"",@"SHT_NOTE"
	.sectionflags	@"SHF_NOTE_NV_TKINFO"
	.tkinfo
        /*0018*/ 	.word	0x00000002
        /*0030*/ 	.string	""
        /*0030*/ 	.string	"ptxas"
        /*0030*/ 	.string	"Cuda compilation tools, release 13.0, V13.0.88"
        /*0030*/ 	.string	"Build cuda_13.0.r13.0/compiler.36424714_0"
        /*0030*/ 	.string	"-arch sm_100 -m 64 "



//--------------------- .note.nv.cuinfo           --------------------------
	.section	.note.nv.cuinfo,"",@"SHT_NOTE"
	.sectionflags	@"SHF_NOTE_NV_CUINFO"
        /*0018*/ 	.short	0x0002
        /*001a*/ 	.short	0x0064
        /*001c*/ 	.short	0x0082
	.zero		2


//--------------------- .nv.info                  --------------------------
	.section	.nv.info,"",@"SHT_CUDA_INFO"
	.align	4


	//----- nvinfo : EIATTR_REGCOUNT
	.align		4
        /*0000*/ 	.byte	0x04, 0x2f
        /*0002*/ 	.short	(.L_1 - .L_0)
	.align		4
.L_0:
        /*0004*/ 	.word	index@(_Z14blockSumKernelPiS_)
        /*0008*/ 	.word	0x0000000b


	//----- nvinfo : EIATTR_FRAME_SIZE
	.align		4
.L_1:
        /*000c*/ 	.byte	0x04, 0x11
        /*000e*/ 	.short	(.L_3 - .L_2)
	.align		4
.L_2:
        /*0010*/ 	.word	index@(_Z14blockSumKernelPiS_)
        /*0014*/ 	.word	0x00000000


	//----- nvinfo : EIATTR_MIN_STACK_SIZE
	.align		4
.L_3:
        /*0018*/ 	.byte	0x04, 0x12
        /*001a*/ 	.short	(.L_5 - .L_4)
	.align		4
.L_4:
        /*001c*/ 	.word	index@(_Z14blockSumKernelPiS_)
        /*0020*/ 	.word	0x00000000
.L_5:


//--------------------- .nv.compat                --------------------------
	.section	.nv.compat,"",@"SHT_CUDA_COMPAT_INFO"
	.align	4
        /*0000*/ 	.byte	0x02, 0x09, 0x00, 0x00, 0x02, 0x02, 0x01, 0x00, 0x02, 0x05, 0x05, 0x00, 0x03, 0x07, 0x01, 0x01
        /*0010*/ 	.byte	0x02, 0x03, 0x00, 0x00, 0x02, 0x06, 0x01, 0x00, 0x04, 0x0b, 0x08, 0x00, 0x09, 0x00, 0x00, 0x00
        /*0020*/ 	.byte	0x00, 0x00, 0x00, 0x00


//--------------------- .nv.info._Z14blockSumKernelPiS_ --------------------------
	.section	.nv.info._Z14blockSumKernelPiS_,"",@"SHT_CUDA_INFO"
	.sectionflags	@""
	.align	4


	//----- nvinfo : EIATTR_CUDA_API_VERSION
	.align		4
        /*0000*/ 	.byte	0x04, 0x37
        /*0002*/ 	.short	(.L_7 - .L_6)
.L_6:
        /*0004*/ 	.word	0x00000082


	//----- nvinfo : EIATTR_KPARAM_INFO
	.align		4
.L_7:
        /*0008*/ 	.byte	0x04, 0x17
        /*000a*/ 	.short	(.L_9 - .L_8)
.L_8:
        /*000c*/ 	.word	0x00000000
        /*0010*/ 	.short	0x0001
        /*0012*/ 	.short	0x0008
        /*0014*/ 	.byte	0x00, 0xf5, 0x21, 0x00


	//----- nvinfo : EIATTR_KPARAM_INFO
	.align		4
.L_9:
        /*0018*/ 	.byte	0x04, 0x17
        /*001a*/ 	.short	(.L_11 - .L_10)
.L_10:
        /*001c*/ 	.word	0x00000000
        /*0020*/ 	.short	0x0000
        /*0022*/ 	.short	0x0000
        /*0024*/ 	.byte	0x00, 0xf5, 0x21, 0x00


	//----- nvinfo : EIATTR_SPARSE_MMA_MASK
	.align		4
.L_11:
        /*0028*/ 	.byte	0x03, 0x50
        /*002a*/ 	.short	0x0000


	//----- nvinfo : EIATTR_MAXREG_COUNT
	.align		4
        /*002c*/ 	.byte	0x03, 0x1b
        /*002e*/ 	.short	0x00ff


	//----- nvinfo : EIATTR_NUM_BARRIERS
	.align		4
        /*0030*/ 	.byte	0x02, 0x4c
        /*0032*/ 	.byte	0x01
	.zero		1


	//----- nvinfo : EIATTR_MERCURY_ISA_VERSION
	.align		4
        /*0034*/ 	.byte	0x03, 0x5f
        /*0036*/ 	.short	0x0101


	//----- nvinfo : EIATTR_VRC_CTA_INIT_COUNT
	.align		4
        /*0038*/ 	.byte	0x02, 0x4a
	.zero		1
	.zero		1


	//----- nvinfo : EIATTR_EXIT_INSTR_OFFSETS
	.align		4
        /*003c*/ 	.byte	0x04, 0x1c
        /*003e*/ 	.short	(.L_13 - .L_12)


	//   ....[0]....
.L_12:
        /*0040*/ 	.word	0x000001e0


	//   ....[1]....
        /*0044*/ 	.word	0x00000260


	//----- nvinfo : EIATTR_CBANK_PARAM_SIZE
	.align		4
.L_13:
        /*0048*/ 	.byte	0x03, 0x19
        /*004a*/ 	.short	0x0010


	//----- nvinfo : EIATTR_PARAM_CBANK
	.align		4
        /*004c*/ 	.byte	0x04, 0x0a
        /*004e*/ 	.short	(.L_15 - .L_14)
	.align		4
.L_14:
        /*0050*/ 	.word	index@(.nv.constant0._Z14blockSumKernelPiS_)
        /*0054*/ 	.short	0x0380
        /*0056*/ 	.short	0x0010


	//----- nvinfo : EIATTR_SW_WAR
	.align		4
.L_15:
        /*0058*/ 	.byte	0x04, 0x36
        /*005a*/ 	.short	(.L_17 - .L_16)
.L_16:
        /*005c*/ 	.word	0x00000008
.L_17:


//--------------------- .nv.callgraph             --------------------------
	.section	.nv.callgraph,"",@"SHT_CUDA_CALLGRAPH"
	.align	4
	.sectionentsize	8
	.align		4
        /*0000*/ 	.word	0x00000000
	.align		4
        /*0004*/ 	.word	0xffffffff
	.align		4
        /*0008*/ 	.word	0x00000000
	.align		4
        /*000c*/ 	.word	0xfffffffe
	.align		4
        /*0010*/ 	.word	0x00000000
	.align		4
        /*0014*/ 	.word	0xfffffffd
	.align		4
        /*0018*/ 	.word	0x00000000
	.align		4
        /*001c*/ 	.word	0xfffffffc


//--------------------- .text._Z14blockSumKernelPiS_ --------------------------
	.section	.text._Z14blockSumKernelPiS_,"ax",@progbits
	.align	128
        .global         _Z14blockSumKernelPiS_
        .type           _Z14blockSumKernelPiS_,@function
        .size           _Z14blockSumKernelPiS_,(.L_x_3 - _Z14blockSumKernelPiS_)
        .other          _Z14blockSumKernelPiS_,@"STO_CUDA_ENTRY STV_DEFAULT"
_Z14blockSumKernelPiS_:
.text._Z14blockSumKernelPiS_:
[----:B------:R-:W-:Y:S01]  /*0000*/  LDC R1, c[0x0][0x37c] ;  /* 0x0000df00ff017b82 */ /* 0x000fe20000000800 */
[----:B------:R-:W0:Y:S07]  /*0010*/  S2R R6, SR_TID.X ;  /* 0x0000000000067919 */ /* 0x000e2e0000002100 */
[----:B------:R-:W1:Y:S01]  /*0020*/  LDC.64 R2, c[0x0][0x380] ;  /* 0x0000e000ff027b82 */ /* 0x000e620000000a00 */
[----:B------:R-:W0:Y:S01]  /*0030*/  LDCU UR8, c[0x0][0x360] ;  /* 0x00006c00ff0877ac */ /* 0x000e220008000800 */
[----:B------:R-:W0:Y:S01]  /*0040*/  S2R R7, SR_CTAID.X ;  /* 0x0000000000077919 */ /* 0x000e220000002500 */
[----:B------:R-:W2:Y:S01]  /*0050*/  LDCU.64 UR6, c[0x0][0x358] ;  /* 0x00006b00ff0677ac */ /* 0x000ea20008000a00 */
[----:B0-----:R-:W-:-:S04]  /*0060*/  IMAD R5, R7, UR8, R6 ;  /* 0x0000000807057c24 */ /* 0x001fc8000f8e0206 */
[----:B-1----:R-:W-:-:S06]  /*0070*/  IMAD.WIDE R2, R5, 0x4, R2 ;  /* 0x0000000405027825 */ /* 0x002fcc00078e0202 */
[----:B--2---:R-:W2:Y:S01]  /*0080*/  LDG.E R2, desc[UR6][R2.64] ;  /* 0x0000000602027981 */ /* 0x004ea2000c1e1900 */
[----:B------:R-:W0:Y:S01]  /*0090*/  S2UR UR5, SR_CgaCtaId ;  /* 0x00000000000579c3 */ /* 0x000e220000008800 */
[----:B------:R-:W-:Y:S01]  /*00a0*/  UMOV UR4, 0x400 ;  /* 0x0000040000047882 */ /* 0x000fe20000000000 */
[----:B------:R-:W-:Y:S01]  /*00b0*/  UISETP.GE.U32.AND UP0, UPT, UR8, 0x2, UPT ;  /* 0x000000020800788c */ /* 0x000fe2000bf06070 */
[----:B------:R-:W-:Y:S01]  /*00c0*/  ISETP.NE.AND P0, PT, R6, RZ, PT ;  /* 0x000000ff0600720c */ /* 0x000fe20003f05270 */
[----:B0-----:R-:W-:-:S06]  /*00d0*/  ULEA UR4, UR5, UR4, 0x18 ;  /* 0x0000000405047291 */ /* 0x001fcc000f8ec0ff */
[----:B------:R-:W-:-:S05]  /*00e0*/  LEA R5, R6, UR4, 0x2 ;  /* 0x0000000406057c11 */ /* 0x000fca000f8e10ff */
[----:B--2---:R0:W-:Y:S01]  /*00f0*/  STS [R5], R2 ;  /* 0x0000000205007388 */ /* 0x0041e20000000800 */
[----:B------:R-:W-:Y:S06]  /*0100*/  BAR.SYNC.DEFER_BLOCKING 0x0 ;  /* 0x0000000000007b1d */ /* 0x000fec0000010000 */
[----:B------:R-:W-:Y:S05]  /*0110*/  BRA.U !UP0, `(.L_x_0) ;  /* 0x0000000108307547 */ /* 0x000fea000b800000 */
[----:B------:R-:W-:-:S07]  /*0120*/  IMAD.U32 R0, RZ, RZ, UR8 ;  /* 0x00000008ff007e24 */ /* 0x000fce000f8e00ff */
.L_x_1:
[----:B------:R-:W-:-:S04]  /*0130*/  SHF.R.U32.HI R8, RZ, 0x1, R0 ;  /* 0x00000001ff087819 */ /* 0x000fc80000011600 */
[----:B------:R-:W-:-:S13]  /*0140*/  ISETP.GE.U32.AND P1, PT, R6, R8, PT ;  /* 0x000000080600720c */ /* 0x000fda0003f26070 */
[----:B0-----:R-:W-:Y:S01]  /*0150*/  @!P1 IMAD R2, R8, 0x4, R5 ;  /* 0x0000000408029824 */ /* 0x001fe200078e0205 */
[----:B------:R-:W-:Y:S05]  /*0160*/  @!P1 LDS R3, [R5] ;  /* 0x0000000005039984 */ /* 0x000fea0000000800 */
[----:B------:R-:W0:Y:S02]  /*0170*/  @!P1 LDS R2, [R2] ;  /* 0x0000000002029984 */ /* 0x000e240000000800 */
[----:B0-----:R-:W-:-:S05]  /*0180*/  @!P1 IADD3 R4, PT, PT, R2, R3, RZ ;  /* 0x0000000302049210 */ /* 0x001fca0007ffe0ff */
[----:B------:R1:W-:Y:S01]  /*0190*/  @!P1 STS [R5], R4 ;  /* 0x0000000405009388 */ /* 0x0003e20000000800 */
[----:B------:R-:W-:Y:S01]  /*01a0*/  BAR.SYNC.DEFER_BLOCKING 0x0 ;  /* 0x0000000000007b1d */ /* 0x000fe20000010000 */
[----:B------:R-:W-:Y:S01]  /*01b0*/  ISETP.GT.U32.AND P1, PT, R0, 0x3, PT ;  /* 0x000000030000780c */ /* 0x000fe20003f24070 */
[----:B------:R-:W-:-:S12]  /*01c0*/  IMAD.MOV.U32 R0, RZ, RZ, R8 ;  /* 0x000000ffff007224 */ /* 0x000fd800078e0008 */
[----:B-1----:R-:W-:Y:S05]  /*01d0*/  @P1 BRA `(.L_x_1) ;  /* 0xfffffffc00d41947 */ /* 0x002fea000383ffff */
.L_x_0:
[----:B------:R-:W-:Y:S05]  /*01e0*/  @P0 EXIT ;  /* 0x000000000000094d */ /* 0x000fea0003800000 */
[----:B------:R-:W1:Y:S01]  /*01f0*/  S2UR UR5, SR_CgaCtaId ;  /* 0x00000000000579c3 */ /* 0x000e620000008800 */
[----:B------:R-:W-:-:S07]  /*0200*/  UMOV UR4, 0x400 ;  /* 0x0000040000047882 */ /* 0x000fce0000000000 */
[----:B0-----:R-:W0:Y:S01]  /*0210*/  LDC.64 R2, c[0x0][0x388] ;  /* 0x0000e200ff027b82 */ /* 0x001e220000000a00 */
[----:B-1----:R-:W-:Y:S01]  /*0220*/  ULEA UR4, UR5, UR4, 0x18 ;  /* 0x0000000405047291 */ /* 0x002fe2000f8ec0ff */
[----:B0-----:R-:W-:-:S08]  /*0230*/  IMAD.WIDE.U32 R2, R7, 0x4, R2 ;  /* 0x0000000407027825 */ /* 0x001fd000078e0002 */
[----:B------:R-:W0:Y:S04]  /*0240*/  LDS R5, [UR4] ;  /* 0x00000004ff057984 */ /* 0x000e280008000800 */
[----:B0-----:R-:W-:Y:S01]  /*0250*/  STG.E desc[UR6][R2.64], R5 ;  /* 0x0000000502007986 */ /* 0x001fe2000c101906 */
[----:B------:R-:W-:Y:S05]  /*0260*/  EXIT ;  /* 0x000000000000794d */ /* 0x000fea0003800000 */
.L_x_2:
[----:B------:R-:W-:-:S00]  /*0270*/  BRA `(.L_x_2) ;  /* 0xfffffffc00fc7947 */ /* 0x000fc0000383ffff */
[----:B------:R-:W-:-:S00]  /*0280*/  NOP ;  /* 0x0000000000007918 */ /* 0x000fc00000000000 */
[----:B------:R-:W-:-:S00]  /*0290*/  NOP ;  /* 0x0000000000007918 */ /* 0x000fc00000000000 */
[----:B------:R-:W-:-:S00]  /*02a0*/  NOP ;  /* 0x0000000000007918 */ /* 0x000fc00000000000 */
[----:B------:R-:W-:-:S00]  /*02b0*/  NOP ;  /* 0x0000000000007918 */ /* 0x000fc00000000000 */
[----:B------:R-:W-:-:S00]  /*02c0*/  NOP ;  /* 0x0000000000007918 */ /* 0x000fc00000000000 */
[----:B------:R-:W-:-:S00]  /*02d0*/  NOP ;  /* 0x0000000000007918 */ /* 0x000fc00000000000 */
[----:B------:R-:W-:-:S00]  /*02e0*/  NOP ;  /* 0x0000000000007918 */ /* 0x000fc00000000000 */
[----:B------:R-:W-:-:S00]  /*02f0*/  NOP ;  /* 0x0000000000007918 */ /* 0x000fc00000000000 */
.L_x_3:


//--------------------- .nv.shared._Z14blockSumKernelPiS_ --------------------------
	.section	.nv.shared._Z14blockSumKernelPiS_,"aw",@nobits
	.sectionflags	@""
	.align	16
	.zero		1024


//--------------------- .nv.shared.reserved.0     --------------------------
	.section	.nv.shared.reserved.0,"aw",@nobits
	.weak		__nv_reservedSMEM_offset_0_alias
	.size		__nv_reservedSMEM_offset_0_alias, 0, 64
	.other		__nv_reservedSMEM_offset_0_alias,@"STO_CUDA_RESERVED_SHARED STV_DEFAULT"
__nv_reservedSMEM_offset_0_alias:
	.zero		0
	.zero		64


//--------------------- .nv.constant0._Z14blockSumKernelPiS_ --------------------------
	.section	.nv.constant0._Z14blockSumKernelPiS_,"a",@progbits
	.sectionflags	@""
	.align	4
.nv.constant0._Z14blockSumKernelPiS_:
	.zero		912


//--------------------- SYMBOLS --------------------------

	.type		.nv.reservedSmem.offset0,@object
	.size		.nv.reservedSmem.offset0,0x4
	.type		.nv.reservedSmem.cap,@object
	.size		.nv.reservedSmem.cap,0x4
